//
// Generated by NVIDIA NVVM Compiler
//
// Compiler Build ID: CL-36424714
// Cuda compilation tools, release 13.0, V13.0.88
// Based on NVVM 20.0.0
//

.version 9.0
.target sm_100
.address_size 64

	// .globl	_Z13CuKnlSetFieldddPdS_

.visible .entry _Z13CuKnlSetFieldddPdS_(
	.param .f64 _Z13CuKnlSetFieldddPdS__param_0,
	.param .f64 _Z13CuKnlSetFieldddPdS__param_1,
	.param .u64 .ptr .align 1 _Z13CuKnlSetFieldddPdS__param_2,
	.param .u64 .ptr .align 1 _Z13CuKnlSetFieldddPdS__param_3
)
{
	.reg .b32 	%r<5>;
	.reg .b64 	%rd<8>;
	.reg .b64 	%fd<2>;

	ld.param.u64 	%rd1, [_Z13CuKnlSetFieldddPdS__param_2];
	ld.param.u64 	%rd2, [_Z13CuKnlSetFieldddPdS__param_3];
	cvta.to.global.u64 	%rd3, %rd2;
	cvta.to.global.u64 	%rd4, %rd1;
	mov.u32 	%r1, %tid.x;
	mov.u32 	%r2, %ctaid.x;
	mov.u32 	%r3, %ntid.x;
	mad.lo.s32 	%r4, %r2, %r3, %r1;
	mul.wide.s32 	%rd5, %r4, 8;
	add.s64 	%rd6, %rd4, %rd5;
	ld.global.f64 	%fd1, [%rd6];
	add.s64 	%rd7, %rd3, %rd5;
	st.global.f64 	[%rd7], %fd1;
	ret;

}


// ===== COMPILED SASS (sm_100) =====

	.target	sm_100

	.elftype	@"ET_EXEC"


//--------------------- .note.nv.tkinfo           --------------------------
	.section	.note.nv.tkinfo,"",@"SHT_NOTE"
	.sectionflags	@"SHF_NOTE_NV_TKINFO"
	.tkinfo
        /*0018*/ 	.word	0x00000002
        /*0030*/ 	.string	""
        /*0030*/ 	.string	"ptxas"
        /*0030*/ 	.string	"Cuda compilation tools, release 13.0, V13.0.88"
        /*0030*/ 	.string	"Build cuda_13.0.r13.0/compiler.36424714_0"
        /*0030*/ 	.string	"-arch sm_100 -m 64 "



//--------------------- .note.nv.cuinfo           --------------------------
	.section	.note.nv.cuinfo,"",@"SHT_NOTE"
	.sectionflags	@"SHF_NOTE_NV_CUINFO"
        /*0018*/ 	.short	0x0002
        /*001a*/ 	.short	0x0064
        /*001c*/ 	.short	0x0082
	.zero		2


//--------------------- .nv.info                  --------------------------
	.section	.nv.info,"",@"SHT_CUDA_INFO"
	.align	4


	//----- nvinfo : EIATTR_REGCOUNT
	.align		4
        /*0000*/ 	.byte	0x04, 0x2f
        /*0002*/ 	.short	(.L_1 - .L_0)
	.align		4
.L_0:
        /*0004*/ 	.word	index@(_Z13CuKnlSetFieldddPdS_)
        /*0008*/ 	.word	0x0000000a


	//----- nvinfo : EIATTR_FRAME_SIZE
	.align		4
.L_1:
        /*000c*/ 	.byte	0x04, 0x11
        /*000e*/ 	.short	(.L_3 - .L_2)
	.align		4
.L_2:
        /*0010*/ 	.word	index@(_Z13CuKnlSetFieldddPdS_)
        /*0014*/ 	.word	0x00000000


	//----- nvinfo : EIATTR_MIN_STACK_SIZE
	.align		4
.L_3:
        /*0018*/ 	.byte	0x04, 0x12
        /*001a*/ 	.short	(.L_5 - .L_4)
	.align		4
.L_4:
        /*001c*/ 	.word	index@(_Z13CuKnlSetFieldddPdS_)
        /*0020*/ 	.word	0x00000000
.L_5:


//--------------------- .nv.compat                --------------------------
	.section	.nv.compat,"",@"SHT_CUDA_COMPAT_INFO"
	.align	4
        /*0000*/ 	.byte	0x02, 0x09, 0x00, 0x00, 0x02, 0x02, 0x01, 0x00, 0x02, 0x05, 0x05, 0x00, 0x03, 0x07, 0x01, 0x01
        /*0010*/ 	.byte	0x02, 0x03, 0x00, 0x00, 0x02, 0x06, 0x01, 0x00, 0x04, 0x0b, 0x08, 0x00, 0x09, 0x00, 0x00, 0x00
        /*0020*/ 	.byte	0x00, 0x00, 0x00, 0x00


//--------------------- .nv.info._Z13CuKnlSetFieldddPdS_ --------------------------
	.section	.nv.info._Z13CuKnlSetFieldddPdS_,"",@"SHT_CUDA_INFO"
	.sectionflags	@""
	.align	4


	//----- nvinfo : EIATTR_CUDA_API_VERSION
	.align		4
        /*0000*/ 	.byte	0x04, 0x37
        /*0002*/ 	.short	(.L_7 - .L_6)
.L_6:
        /*0004*/ 	.word	0x00000082


	//----- nvinfo : EIATTR_KPARAM_INFO
	.align		4
.L_7:
        /*0008*/ 	.byte	0x04, 0x17
        /*000a*/ 	.short	(.L_9 - .L_8)
.L_8:
        /*000c*/ 	.word	0x00000000
        /*0010*/ 	.short	0x0003
        /*0012*/ 	.short	0x0018
        /*0014*/ 	.byte	0x00, 0xf5, 0x21, 0x00


	//----- nvinfo : EIATTR_KPARAM_INFO
	.align		4
.L_9:
        /*0018*/ 	.byte	0x04, 0x17
        /*001a*/ 	.short	(.L_11 - .L_10)
.L_10:
        /*001c*/ 	.word	0x00000000
        /*0020*/ 	.short	0x0002
        /*0022*/ 	.short	0x0010
        /*0024*/ 	.byte	0x00, 0xf5, 0x21, 0x00


	//----- nvinfo : EIATTR_KPARAM_INFO
	.align		4
.L_11:
        /*0028*/ 	.byte	0x04, 0x17
        /*002a*/ 	.short	(.L_13 - .L_12)
.L_12:
        /*002c*/ 	.word	0x00000000
        /*0030*/ 	.short	0x0001
        /*0032*/ 	.short	0x0008
        /*0034*/ 	.byte	0x00, 0xf0, 0x21, 0x00


	//----- nvinfo : EIATTR_KPARAM_INFO
	.align		4
.L_13:
        /*0038*/ 	.byte	0x04, 0x17
        /*003a*/ 	.short	(.L_15 - .L_14)
.L_14:
        /*003c*/ 	.word	0x00000000
        /*0040*/ 	.short	0x0000
        /*0042*/ 	.short	0x0000
        /*0044*/ 	.byte	0x00, 0xf0, 0x21, 0x00


	//----- nvinfo : EIATTR_SPARSE_MMA_MASK
	.align		4
.L_15:
        /*0048*/ 	.byte	0x03, 0x50
        /*004a*/ 	.short	0x0000


	//----- nvinfo : EIATTR_MAXREG_COUNT
	.align		4
        /*004c*/ 	.byte	0x03, 0x1b
        /*004e*/ 	.short	0x00ff


	//----- nvinfo : EIATTR_MERCURY_ISA_VERSION
	.align		4
        /*0050*/ 	.byte	0x03, 0x5f
        /*0052*/ 	.short	0x0101


	//----- nvinfo : EIATTR_VRC_CTA_INIT_COUNT
	.align		4
        /*0054*/ 	.byte	0x02, 0x4a
	.zero		1
	.zero		1


	//----- nvinfo : EIATTR_EXIT_INSTR_OFFSETS
	.align		4
        /*0058*/ 	.byte	0x04, 0x1c
        /*005a*/ 	.short	(.L_17 - .L_16)


	//   ....[0]....
.L_16:
        /*005c*/ 	.word	0x000000c0


	//----- nvinfo : EIATTR_CBANK_PARAM_SIZE
	.align		4
.L_17:
        /*0060*/ 	.byte	0x03, 0x19
        /*0062*/ 	.short	0x0020


	//----- nvinfo : EIATTR_PARAM_CBANK
	.align		4
        /*0064*/ 	.byte	0x04, 0x0a
        /*0066*/ 	.short	(.L_19 - .L_18)
	.align		4
.L_18:
        /*0068*/ 	.word	index@(.nv.constant0._Z13CuKnlSetFieldddPdS_)
        /*006c*/ 	.short	0x0380
        /*006e*/ 	.short	0x0020


	//----- nvinfo : EIATTR_SW_WAR
	.align		4
.L_19:
        /*0070*/ 	.byte	0x04, 0x36
        /*0072*/ 	.short	(.L_21 - .L_20)
.L_20:
        /*0074*/ 	.word	0x00000008
.L_21:


//--------------------- .nv.callgraph             --------------------------
	.section	.nv.callgraph,"",@"SHT_CUDA_CALLGRAPH"
	.align	4
	.sectionentsize	8
	.align		4
        /*0000*/ 	.word	0x00000000
	.align		4
        /*0004*/ 	.word	0xffffffff
	.align		4
        /*0008*/ 	.word	0x00000000
	.align		4
        /*000c*/ 	.word	0xfffffffe
	.align		4
        /*0010*/ 	.word	0x00000000
	.align		4
        /*0014*/ 	.word	0xfffffffd
	.align		4
        /*0018*/ 	.word	0x00000000
	.align		4
        /*001c*/ 	.word	0xfffffffc


//--------------------- .text._Z13CuKnlSetFieldddPdS_ --------------------------
	.section	.text._Z13CuKnlSetFieldddPdS_,"ax",@progbits
	.align	128
        .global         _Z13CuKnlSetFieldddPdS_
        .type           _Z13CuKnlSetFieldddPdS_,@function
        .size           _Z13CuKnlSetFieldddPdS_,(.L_x_1 - _Z13CuKnlSetFieldddPdS_)
        .other          _Z13CuKnlSetFieldddPdS_,@"STO_CUDA_ENTRY STV_DEFAULT"
_Z13CuKnlSetFieldddPdS_:
.text._Z13CuKnlSetFieldddPdS_:
[----:B------:R-:W-:Y:S01]  /*0000*/  LDC R1, c[0x0][0x37c] ;  /* 0x0000df00ff017b82 */ /* 0x000fe20000000800 */
[----:B------:R-:W0:Y:S07]  /*0010*/  S2R R7, SR_TID.X ;  /* 0x0000000000077919 */ /* 0x000e2e0000002100 */
[----:B------:R-:W0:Y:S01]  /*0020*/  S2UR UR6, SR_CTAID.X ;  /* 0x00000000000679c3 */ /* 0x000e220000002500 */
[----:B------:R-:W1:Y:S07]  /*0030*/  LDCU.64 UR4, c[0x0][0x358] ;  /* 0x00006b00ff0477ac */ /* 0x000e6e0008000a00 */
[----:B------:R-:W0:Y:S08]  /*0040*/  LDC R0, c[0x0][0x360] ;  /* 0x0000d800ff007b82 */ /* 0x000e300000000800 */
[----:B------:R-:W2:Y:S08]  /*0050*/  LDC.64 R2, c[0x0][0x390] ;  /* 0x0000e400ff027b82 */ /* 0x000eb00000000a00 */
[----:B------:R-:W3:Y:S01]  /*0060*/  LDC.64 R4, c[0x0][0x398] ;  /* 0x0000e600ff047b82 */ /* 0x000ee20000000a00 */
[----:B0-----:R-:W-:-:S04]  /*0070*/  IMAD R7, R0, UR6, R7 ;  /* 0x0000000600077c24 */ /* 0x001fc8000f8e0207 */
[----:B--2---:R-:W-:-:S06]  /*0080*/  IMAD.WIDE R2, R7, 0x8, R2 ;  /* 0x0000000807027825 */ /* 0x004fcc00078e0202 */
[----:B-1----:R-:W2:Y:S01]  /*0090*/  LDG.E.64 R2, desc[UR4][R2.64] ;  /* 0x0000000402027981 */ /* 0x002ea2000c1e1b00 */
[----:B---3--:R-:W-:-:S05]  /*00a0*/  IMAD.WIDE R4, R7, 0x8, R4 ;  /* 0x0000000807047825 */ /* 0x008fca00078e0204 */
[----:B--2---:R-:W-:Y:S01]  /*00b0*/  STG.E.64 desc[UR4][R4.64], R2 ;  /* 0x0000000204007986 */ /* 0x004fe2000c101b04 */
[----:B------:R-:W-:Y:S05]  /*00c0*/  EXIT ;  /* 0x000000000000794d */ /* 0x000fea0003800000 */
.L_x_0:
[----:B------:R-:W-:-:S00]  /*00d0*/  BRA `(.L_x_0) ;  /* 0xfffffffc00fc7947 */ /* 0x000fc0000383ffff */
[----:B------:R-:W-:-:S00]  /*00e0*/  NOP ;  /* 0x0000000000007918 */ /* 0x000fc00000000000 */
        /* <DEDUP_REMOVED lines=9> */
.L_x_1:


//--------------------- .nv.shared.reserved.0     --------------------------
	.section	.nv.shared.reserved.0,"aw",@nobits
	.weak		__nv_reservedSMEM_offset_0_alias
	.size		__nv_reservedSMEM_offset_0_alias, 0, 64
	.other		__nv_reservedSMEM_offset_0_alias,@"STO_CUDA_RESERVED_SHARED STV_DEFAULT"
__nv_reservedSMEM_offset_0_alias:
	.zero		0
	.zero		64


//--------------------- .nv.constant0._Z13CuKnlSetFieldddPdS_ --------------------------
	.section	.nv.constant0._Z13CuKnlSetFieldddPdS_,"a",@progbits
	.sectionflags	@""
	.align	4
.nv.constant0._Z13CuKnlSetFieldddPdS_:
	.zero		928


//--------------------- SYMBOLS --------------------------

	.type		.nv.reservedSmem.offset0,@object
	.size		.nv.reservedSmem.offset0,0x4
